//
// Generated by NVIDIA NVVM Compiler
//
// Compiler Build ID: CL-36424714
// Cuda compilation tools, release 13.0, V13.0.88
// Based on NVVM 20.0.0
//

.version 9.0
.target sm_100
.address_size 64

	// .globl	_Z20heat_equation_kernelPdPKdmddd

.visible .entry _Z20heat_equation_kernelPdPKdmddd(
	.param .u64 .ptr .align 1 _Z20heat_equation_kernelPdPKdmddd_param_0,
	.param .u64 .ptr .align 1 _Z20heat_equation_kernelPdPKdmddd_param_1,
	.param .u64 _Z20heat_equation_kernelPdPKdmddd_param_2,
	.param .f64 _Z20heat_equation_kernelPdPKdmddd_param_3,
	.param .f64 _Z20heat_equation_kernelPdPKdmddd_param_4,
	.param .f64 _Z20heat_equation_kernelPdPKdmddd_param_5
)
{
	.reg .pred 	%p<4>;
	.reg .b32 	%r<6>;
	.reg .b64 	%rd<18>;
	.reg .b64 	%fd<14>;

	ld.param.u64 	%rd2, [_Z20heat_equation_kernelPdPKdmddd_param_0];
	ld.param.u64 	%rd3, [_Z20heat_equation_kernelPdPKdmddd_param_1];
	ld.param.u64 	%rd4, [_Z20heat_equation_kernelPdPKdmddd_param_2];
	ld.param.f64 	%fd1, [_Z20heat_equation_kernelPdPKdmddd_param_3];
	ld.param.f64 	%fd2, [_Z20heat_equation_kernelPdPKdmddd_param_4];
	ld.param.f64 	%fd3, [_Z20heat_equation_kernelPdPKdmddd_param_5];
	mov.u32 	%r1, %ctaid.x;
	mov.u32 	%r2, %ntid.x;
	mov.u32 	%r3, %tid.x;
	mad.lo.s32 	%r4, %r1, %r2, %r3;
	cvt.u64.u32 	%rd1, %r4;
	setp.le.u64 	%p1, %rd4, %rd1;
	@%p1 bra 	$L__BB0_2;
	cvt.u32.u64 	%r5, %rd1;
	cvta.to.global.u64 	%rd5, %rd3;
	cvta.to.global.u64 	%rd6, %rd2;
	setp.eq.s32 	%p2, %r5, 0;
	selp.b64 	%rd7, %rd4, %rd1, %p2;
	shl.b64 	%rd8, %rd7, 3;
	add.s64 	%rd9, %rd5, %rd8;
	ld.global.f64 	%fd4, [%rd9+-8];
	shl.b64 	%rd10, %rd1, 3;
	add.s64 	%rd11, %rd5, %rd10;
	ld.global.f64 	%fd5, [%rd11];
	add.s64 	%rd12, %rd4, -1;
	setp.eq.s64 	%p3, %rd12, %rd1;
	add.s64 	%rd13, %rd1, 1;
	selp.b64 	%rd14, 0, %rd13, %p3;
	shl.b64 	%rd15, %rd14, 3;
	add.s64 	%rd16, %rd5, %rd15;
	ld.global.f64 	%fd6, [%rd16];
	mul.f64 	%fd7, %fd1, %fd2;
	mul.f64 	%fd8, %fd3, %fd3;
	div.rn.f64 	%fd9, %fd7, %fd8;
	add.f64 	%fd10, %fd4, %fd6;
	add.f64 	%fd11, %fd5, %fd5;
	sub.f64 	%fd12, %fd10, %fd11;
	fma.rn.f64 	%fd13, %fd9, %fd12, %fd5;
	add.s64 	%rd17, %rd6, %rd10;
	st.global.f64 	[%rd17], %fd13;
$L__BB0_2:
	ret;

}


// ===== COMPILED SASS (sm_100) =====

	.target	sm_100

	.elftype	@"ET_EXEC"


//--------------------- .note.nv.tkinfo           --------------------------
	.section	.note.nv.tkinfo,"",@"SHT_NOTE"
	.sectionflags	@"SHF_NOTE_NV_TKINFO"
	.tkinfo
        /*0018*/ 	.word	0x00000002
        /*0030*/ 	.string	""
        /*0030*/ 	.string	"ptxas"
        /*0030*/ 	.string	"Cuda compilation tools, release 13.0, V13.0.88"
        /*0030*/ 	.string	"Build cuda_13.0.r13.0/compiler.36424714_0"
        /*0030*/ 	.string	"-arch sm_100 -m 64 "



//--------------------- .note.nv.cuinfo           --------------------------
	.section	.note.nv.cuinfo,"",@"SHT_NOTE"
	.sectionflags	@"SHF_NOTE_NV_CUINFO"
        /*0018*/ 	.short	0x0002
        /*001a*/ 	.short	0x0064
        /*001c*/ 	.short	0x0082
	.zero		2


//--------------------- .nv.info                  --------------------------
	.section	.nv.info,"",@"SHT_CUDA_INFO"
	.align	4


	//----- nvinfo : EIATTR_REGCOUNT
	.align		4
        /*0000*/ 	.byte	0x04, 0x2f
        /*0002*/ 	.short	(.L_1 - .L_0)
	.align		4
.L_0:
        /*0004*/ 	.word	index@(_Z20heat_equation_kernelPdPKdmddd)
        /*0008*/ 	.word	0x0000001e


	//----- nvinfo : EIATTR_FRAME_SIZE
	.align		4
.L_1:
        /*000c*/ 	.byte	0x04, 0x11
        /*000e*/ 	.short	(.L_3 - .L_2)
	.align		4
.L_2:
        /*0010*/ 	.word	index@($__internal_0_$__cuda_sm20_div_rn_f64_full)
        /*0014*/ 	.word	0x00000000


	//----- nvinfo : EIATTR_FRAME_SIZE
	.align		4
.L_3:
        /*0018*/ 	.byte	0x04, 0x11
        /*001a*/ 	.short	(.L_5 - .L_4)
	.align		4
.L_4:
        /*001c*/ 	.word	index@(_Z20heat_equation_kernelPdPKdmddd)
        /*0020*/ 	.word	0x00000000


	//----- nvinfo : EIATTR_MIN_STACK_SIZE
	.align		4
.L_5:
        /*0024*/ 	.byte	0x04, 0x12
        /*0026*/ 	.short	(.L_7 - .L_6)
	.align		4
.L_6:
        /*0028*/ 	.word	index@(_Z20heat_equation_kernelPdPKdmddd)
        /*002c*/ 	.word	0x00000000
.L_7:


//--------------------- .nv.compat                --------------------------
	.section	.nv.compat,"",@"SHT_CUDA_COMPAT_INFO"
	.align	4
        /*0000*/ 	.byte	0x02, 0x09, 0x00, 0x00, 0x02, 0x02, 0x01, 0x00, 0x02, 0x05, 0x05, 0x00, 0x03, 0x07, 0x01, 0x01
        /*0010*/ 	.byte	0x02, 0x03, 0x00, 0x00, 0x02, 0x06, 0x01, 0x00, 0x04, 0x0b, 0x08, 0x00, 0x01, 0x00, 0x00, 0x00
        /*0020*/ 	.byte	0x00, 0x00, 0x00, 0x00


//--------------------- .nv.info._Z20heat_equation_kernelPdPKdmddd --------------------------
	.section	.nv.info._Z20heat_equation_kernelPdPKdmddd,"",@"SHT_CUDA_INFO"
	.sectionflags	@""
	.align	4


	//----- nvinfo : EIATTR_CUDA_API_VERSION
	.align		4
        /*0000*/ 	.byte	0x04, 0x37
        /*0002*/ 	.short	(.L_9 - .L_8)
.L_8:
        /*0004*/ 	.word	0x00000082


	//----- nvinfo : EIATTR_KPARAM_INFO
	.align		4
.L_9:
        /*0008*/ 	.byte	0x04, 0x17
        /*000a*/ 	.short	(.L_11 - .L_10)
.L_10:
        /*000c*/ 	.word	0x00000000
        /*0010*/ 	.short	0x0005
        /*0012*/ 	.short	0x0028
        /*0014*/ 	.byte	0x00, 0xf0, 0x21, 0x00


	//----- nvinfo : EIATTR_KPARAM_INFO
	.align		4
.L_11:
        /*0018*/ 	.byte	0x04, 0x17
        /*001a*/ 	.short	(.L_13 - .L_12)
.L_12:
        /*001c*/ 	.word	0x00000000
        /*0020*/ 	.short	0x0004
        /*0022*/ 	.short	0x0020
        /*0024*/ 	.byte	0x00, 0xf0, 0x21, 0x00


	//----- nvinfo : EIATTR_KPARAM_INFO
	.align		4
.L_13:
        /*0028*/ 	.byte	0x04, 0x17
        /*002a*/ 	.short	(.L_15 - .L_14)
.L_14:
        /*002c*/ 	.word	0x00000000
        /*0030*/ 	.short	0x0003
        /*0032*/ 	.short	0x0018
        /*0034*/ 	.byte	0x00, 0xf0, 0x21, 0x00


	//----- nvinfo : EIATTR_KPARAM_INFO
	.align		4
.L_15:
        /*0038*/ 	.byte	0x04, 0x17
        /*003a*/ 	.short	(.L_17 - .L_16)
.L_16:
        /*003c*/ 	.word	0x00000000
        /*0040*/ 	.short	0x0002
        /*0042*/ 	.short	0x0010
        /*0044*/ 	.byte	0x00, 0xf0, 0x21, 0x00


	//----- nvinfo : EIATTR_KPARAM_INFO
	.align		4
.L_17:
        /*0048*/ 	.byte	0x04, 0x17
        /*004a*/ 	.short	(.L_19 - .L_18)
.L_18:
        /*004c*/ 	.word	0x00000000
        /*0050*/ 	.short	0x0001
        /*0052*/ 	.short	0x0008
        /*0054*/ 	.byte	0x00, 0xf5, 0x21, 0x00


	//----- nvinfo : EIATTR_KPARAM_INFO
	.align		4
.L_19:
        /*0058*/ 	.byte	0x04, 0x17
        /*005a*/ 	.short	(.L_21 - .L_20)
.L_20:
        /*005c*/ 	.word	0x00000000
        /*0060*/ 	.short	0x0000
        /*0062*/ 	.short	0x0000
        /*0064*/ 	.byte	0x00, 0xf5, 0x21, 0x00


	//----- nvinfo : EIATTR_SPARSE_MMA_MASK
	.align		4
.L_21:
        /*0068*/ 	.byte	0x03, 0x50
        /*006a*/ 	.short	0x0000


	//----- nvinfo : EIATTR_MAXREG_COUNT
	.align		4
        /*006c*/ 	.byte	0x03, 0x1b
        /*006e*/ 	.short	0x00ff


	//----- nvinfo : EIATTR_MERCURY_ISA_VERSION
	.align		4
        /*0070*/ 	.byte	0x03, 0x5f
        /*0072*/ 	.short	0x0101


	//----- nvinfo : EIATTR_VRC_CTA_INIT_COUNT
	.align		4
        /*0074*/ 	.byte	0x02, 0x4a
	.zero		1
	.zero		1


	//----- nvinfo : EIATTR_EXIT_INSTR_OFFSETS
	.align		4
        /*0078*/ 	.byte	0x04, 0x1c
        /*007a*/ 	.short	(.L_23 - .L_22)


	//   ....[0]....
.L_22:
        /*007c*/ 	.word	0x00000080


	//   ....[1]....
        /*0080*/ 	.word	0x00000400


	//----- nvinfo : EIATTR_CRS_STACK_SIZE
	.align		4
.L_23:
        /*0084*/ 	.byte	0x04, 0x1e
        /*0086*/ 	.short	(.L_25 - .L_24)
.L_24:
        /*0088*/ 	.word	0x00000000


	//----- nvinfo : EIATTR_CBANK_PARAM_SIZE
	.align		4
.L_25:
        /*008c*/ 	.byte	0x03, 0x19
        /*008e*/ 	.short	0x0030


	//----- nvinfo : EIATTR_PARAM_CBANK
	.align		4
        /*0090*/ 	.byte	0x04, 0x0a
        /*0092*/ 	.short	(.L_27 - .L_26)
	.align		4
.L_26:
        /*0094*/ 	.word	index@(.nv.constant0._Z20heat_equation_kernelPdPKdmddd)
        /*0098*/ 	.short	0x0380
        /*009a*/ 	.short	0x0030


	//----- nvinfo : EIATTR_SW_WAR
	.align		4
.L_27:
        /*009c*/ 	.byte	0x04, 0x36
        /*009e*/ 	.short	(.L_29 - .L_28)
.L_28:
        /*00a0*/ 	.word	0x00000008
.L_29:


//--------------------- .nv.callgraph             --------------------------
	.section	.nv.callgraph,"",@"SHT_CUDA_CALLGRAPH"
	.align	4
	.sectionentsize	8
	.align		4
        /*0000*/ 	.word	0x00000000
	.align		4
        /*0004*/ 	.word	0xffffffff
	.align		4
        /*0008*/ 	.word	0x00000000
	.align		4
        /*000c*/ 	.word	0xfffffffe
	.align		4
        /*0010*/ 	.word	0x00000000
	.align		4
        /*0014*/ 	.word	0xfffffffd
	.align		4
        /*0018*/ 	.word	0x00000000
	.align		4
        /*001c*/ 	.word	0xfffffffc


//--------------------- .text._Z20heat_equation_kernelPdPKdmddd --------------------------
	.section	.text._Z20heat_equation_kernelPdPKdmddd,"ax",@progbits
	.align	128
        .global         _Z20heat_equation_kernelPdPKdmddd
        .type           _Z20heat_equation_kernelPdPKdmddd,@function
        .size           _Z20heat_equation_kernelPdPKdmddd,(.L_x_7 - _Z20heat_equation_kernelPdPKdmddd)
        .other          _Z20heat_equation_kernelPdPKdmddd,@"STO_CUDA_ENTRY STV_DEFAULT"
_Z20heat_equation_kernelPdPKdmddd:
.text._Z20heat_equation_kernelPdPKdmddd:
[----:B------:R-:W-:Y:S01]  /*0000*/  LDC R1, c[0x0][0x37c] ;  /* 0x0000df00ff017b82 */ /* 0x000fe20000000800 */
[----:B------:R-:W0:Y:S07]  /*0010*/  S2R R0, SR_TID.X ;  /* 0x0000000000007919 */ /* 0x000e2e0000002100 */
[----:B------:R-:W0:Y:S08]  /*0020*/  S2UR UR4, SR_CTAID.X ;  /* 0x00000000000479c3 */ /* 0x000e300000002500 */
[----:B------:R-:W0:Y:S08]  /*0030*/  LDC R3, c[0x0][0x360] ;  /* 0x0000d800ff037b82 */ /* 0x000e300000000800 */
[----:B------:R-:W1:Y:S01]  /*0040*/  LDC.64 R8, c[0x0][0x390] ;  /* 0x0000e400ff087b82 */ /* 0x000e620000000a00 */
[----:B0-----:R-:W-:-:S05]  /*0050*/  IMAD R3, R3, UR4, R0 ;  /* 0x0000000403037c24 */ /* 0x001fca000f8e0200 */
[----:B-1----:R-:W-:-:S04]  /*0060*/  ISETP.GE.U32.AND P0, PT, R3, R8, PT ;  /* 0x000000080300720c */ /* 0x002fc80003f06070 */
[----:B------:R-:W-:-:S13]  /*0070*/  ISETP.GE.U32.AND.EX P0, PT, RZ, R9, PT, P0 ;  /* 0x00000009ff00720c */ /* 0x000fda0003f06100 */
[----:B------:R-:W-:Y:S05]  /*0080*/  @P0 EXIT ;  /* 0x000000000000094d */ /* 0x000fea0003800000 */
[----:B------:R-:W-:Y:S01]  /*0090*/  IADD3 R0, P1, PT, R8, -0x1, RZ ;  /* 0xffffffff08007810 */ /* 0x000fe20007f3e0ff */
[----:B------:R-:W0:Y:S01]  /*00a0*/  LDCU.64 UR6, c[0x0][0x388] ;  /* 0x00007100ff0677ac */ /* 0x000e220008000a00 */
[----:B------:R-:W-:Y:S01]  /*00b0*/  IMAD.SHL.U32 R5, R3, 0x8, RZ ;  /* 0x0000000803057824 */ /* 0x000fe200078e00ff */
[----:B------:R-:W-:Y:S01]  /*00c0*/  SHF.R.U32.HI R26, RZ, 0x1d, R3 ;  /* 0x0000001dff1a7819 */ /* 0x000fe20000011603 */
[----:B------:R-:W1:Y:S01]  /*00d0*/  LDC.64 R14, c[0x0][0x3a8] ;  /* 0x0000ea00ff0e7b82 */ /* 0x000e620000000a00 */
[----:B------:R-:W-:Y:S01]  /*00e0*/  ISETP.NE.U32.AND P0, PT, R0, R3, PT ;  /* 0x000000030000720c */ /* 0x000fe20003f05070 */
[----:B------:R-:W2:Y:S01]  /*00f0*/  LDCU.64 UR4, c[0x0][0x358] ;  /* 0x00006b00ff0477ac */ /* 0x000ea20008000a00 */
[----:B------:R-:W-:Y:S02]  /*0100*/  IADD3.X R0, PT, PT, R9, -0x1, RZ, P1, !PT ;  /* 0xffffffff09007810 */ /* 0x000fe40000ffe4ff */
[C---:B------:R-:W-:Y:S02]  /*0110*/  ISETP.NE.AND P1, PT, R3.reuse, RZ, PT ;  /* 0x000000ff0300720c */ /* 0x040fe40003f25270 */
[----:B------:R-:W-:Y:S01]  /*0120*/  ISETP.NE.AND.EX P0, PT, R0, RZ, PT, P0 ;  /* 0x000000ff0000720c */ /* 0x000fe20003f05300 */
[----:B------:R-:W3:Y:S01]  /*0130*/  LDC.64 R16, c[0x0][0x3a0] ;  /* 0x0000e800ff107b82 */ /* 0x000ee20000000a00 */
[----:B------:R-:W-:-:S02]  /*0140*/  IADD3 R0, P2, PT, R3, 0x1, RZ ;  /* 0x0000000103007810 */ /* 0x000fc40007f5e0ff */
[----:B------:R-:W-:Y:S02]  /*0150*/  SEL R2, R3, R8, P1 ;  /* 0x0000000803027207 */ /* 0x000fe40000800000 */
[----:B------:R-:W-:Y:S01]  /*0160*/  SEL R0, R0, RZ, P0 ;  /* 0x000000ff00007207 */ /* 0x000fe20000000000 */
[----:B------:R-:W-:Y:S01]  /*0170*/  IMAD.X R3, RZ, RZ, RZ, P2 ;  /* 0x000000ffff037224 */ /* 0x000fe200010e06ff */
[----:B------:R-:W-:Y:S02]  /*0180*/  SEL R9, R9, RZ, !P1 ;  /* 0x000000ff09097207 */ /* 0x000fe40004800000 */
[----:B0-----:R-:W-:Y:S02]  /*0190*/  IADD3 R6, P1, PT, R5, UR6, RZ ;  /* 0x0000000605067c10 */ /* 0x001fe4000ff3e0ff */
[----:B------:R-:W-:Y:S02]  /*01a0*/  SEL R3, R3, RZ, P0 ;  /* 0x000000ff03037207 */ /* 0x000fe40000000000 */
[----:B------:R-:W-:-:S02]  /*01b0*/  LEA R8, P2, R2, UR6, 0x3 ;  /* 0x0000000602087c11 */ /* 0x000fc4000f8418ff */
[----:B------:R-:W-:Y:S02]  /*01c0*/  LEA R10, P0, R0, UR6, 0x3 ;  /* 0x00000006000a7c11 */ /* 0x000fe4000f8018ff */
[----:B------:R-:W-:Y:S02]  /*01d0*/  IADD3.X R7, PT, PT, R26, UR7, RZ, P1, !PT ;  /* 0x000000071a077c10 */ /* 0x000fe40008ffe4ff */
[----:B------:R-:W-:Y:S02]  /*01e0*/  LEA.HI.X R9, R2, UR7, R9, 0x3, P2 ;  /* 0x0000000702097c11 */ /* 0x000fe400090f1c09 */
[----:B------:R-:W-:Y:S02]  /*01f0*/  LEA.HI.X R11, R0, UR7, R3, 0x3, P0 ;  /* 0x00000007000b7c11 */ /* 0x000fe400080f1c03 */
[----:B--2---:R-:W5:Y:S01]  /*0200*/  LDG.E.64 R6, desc[UR4][R6.64] ;  /* 0x0000000406067981 */ /* 0x004f62000c1e1b00 */
[----:B-1----:R-:W-:Y:S01]  /*0210*/  DMUL R14, R14, R14 ;  /* 0x0000000e0e0e7228 */ /* 0x002fe20000000000 */
[----:B------:R-:W-:Y:S01]  /*0220*/  IMAD.MOV.U32 R2, RZ, RZ, 0x1 ;  /* 0x00000001ff027424 */ /* 0x000fe200078e00ff */
[----:B------:R-:W3:Y:S01]  /*0230*/  LDCU.64 UR6, c[0x0][0x398] ;  /* 0x00007300ff0677ac */ /* 0x000ee20008000a00 */
[----:B------:R-:W5:Y:S04]  /*0240*/  LDG.E.64 R8, desc[UR4][R8.64+-0x8] ;  /* 0xfffff80408087981 */ /* 0x000f68000c1e1b00 */
[----:B------:R-:W5:Y:S01]  /*0250*/  LDG.E.64 R10, desc[UR4][R10.64] ;  /* 0x000000040a0a7981 */ /* 0x000f62000c1e1b00 */
[----:B------:R-:W0:Y:S01]  /*0260*/  MUFU.RCP64H R3, R15 ;  /* 0x0000000f00037308 */ /* 0x000e220000001800 */
[----:B---3--:R-:W-:-:S02]  /*0270*/  DMUL R16, R16, UR6 ;  /* 0x0000000610107c28 */ /* 0x008fc40008000000 */
[----:B0-----:R-:W-:-:S08]  /*0280*/  DFMA R12, -R14, R2, 1 ;  /* 0x3ff000000e0c742b */ /* 0x001fd00000000102 */
[----:B------:R-:W-:Y:S01]  /*0290*/  FSETP.GEU.AND P1, PT, |R17|, 6.5827683646048100446e-37, PT ;  /* 0x036000001100780b */ /* 0x000fe20003f2e200 */
[----:B------:R-:W-:-:S08]  /*02a0*/  DFMA R12, R12, R12, R12 ;  /* 0x0000000c0c0c722b */ /* 0x000fd0000000000c */
[----:B------:R-:W-:-:S08]  /*02b0*/  DFMA R12, R2, R12, R2 ;  /* 0x0000000c020c722b */ /* 0x000fd00000000002 */
[----:B------:R-:W-:-:S08]  /*02c0*/  DFMA R2, -R14, R12, 1 ;  /* 0x3ff000000e02742b */ /* 0x000fd0000000010c */
[----:B------:R-:W-:-:S08]  /*02d0*/  DFMA R2, R12, R2, R12 ;  /* 0x000000020c02722b */ /* 0x000fd0000000000c */
[----:B------:R-:W-:-:S08]  /*02e0*/  DMUL R12, R16, R2 ;  /* 0x00000002100c7228 */ /* 0x000fd00000000000 */
[----:B------:R-:W-:-:S08]  /*02f0*/  DFMA R18, -R14, R12, R16 ;  /* 0x0000000c0e12722b */ /* 0x000fd00000000110 */
[----:B------:R-:W-:-:S10]  /*0300*/  DFMA R2, R2, R18, R12 ;  /* 0x000000120202722b */ /* 0x000fd4000000000c */
[----:B------:R-:W-:-:S05]  /*0310*/  FFMA R0, RZ, R15, R3 ;  /* 0x0000000fff007223 */ /* 0x000fca0000000003 */
[----:B------:R-:W-:-:S13]  /*0320*/  FSETP.GT.AND P0, PT, |R0|, 1.469367938527859385e-39, PT ;  /* 0x001000000000780b */ /* 0x000fda0003f04200 */
[----:B------:R-:W-:Y:S05]  /*0330*/  @P0 BRA P1, `(.L_x_0) ;  /* 0x0000000000100947 */ /* 0x000fea0000800000 */
[----:B------:R-:W-:-:S07]  /*0340*/  MOV R4, 0x360 ;  /* 0x0000036000047802 */ /* 0x000fce0000000f00 */
[----:B-----5:R-:W-:Y:S05]  /*0350*/  CALL.REL.NOINC `($__internal_0_$__cuda_sm20_div_rn_f64_full) ;  /* 0x00000000002c7944 */ /* 0x020fea0003c00000 */
[----:B------:R-:W-:Y:S02]  /*0360*/  IMAD.MOV.U32 R2, RZ, RZ, R0 ;  /* 0x000000ffff027224 */ /* 0x000fe400078e0000 */
[----:B------:R-:W-:-:S07]  /*0370*/  IMAD.MOV.U32 R3, RZ, RZ, R13 ;  /* 0x000000ffff037224 */ /* 0x000fce00078e000d */
.L_x_0:
[----:B------:R-:W0:Y:S01]  /*0380*/  LDCU.64 UR6, c[0x0][0x380] ;  /* 0x00007000ff0677ac */ /* 0x000e220008000a00 */
[----:B-----5:R-:W-:Y:S02]  /*0390*/  DADD R8, R8, R10 ;  /* 0x0000000008087229 */ /* 0x020fe4000000000a */
[----:B------:R-:W-:-:S08]  /*03a0*/  DADD R10, R6, R6 ;  /* 0x00000000060a7229 */ /* 0x000fd00000000006 */
[----:B------:R-:W-:Y:S01]  /*03b0*/  DADD R8, R8, -R10 ;  /* 0x0000000008087229 */ /* 0x000fe2000000080a */
[----:B0-----:R-:W-:-:S07]  /*03c0*/  IADD3 R4, P0, PT, R5, UR6, RZ ;  /* 0x0000000605047c10 */ /* 0x001fce000ff1e0ff */
[----:B------:R-:W-:Y:S01]  /*03d0*/  DFMA R8, R8, R2, R6 ;  /* 0x000000020808722b */ /* 0x000fe20000000006 */
[----:B------:R-:W-:-:S06]  /*03e0*/  IADD3.X R5, PT, PT, R26, UR7, RZ, P0, !PT ;  /* 0x000000071a057c10 */ /* 0x000fcc00087fe4ff */
[----:B------:R-:W-:Y:S01]  /*03f0*/  STG.E.64 desc[UR4][R4.64], R8 ;  /* 0x0000000804007986 */ /* 0x000fe2000c101b04 */
[----:B------:R-:W-:Y:S05]  /*0400*/  EXIT ;  /* 0x000000000000794d */ /* 0x000fea0003800000 */
        .weak           $__internal_0_$__cuda_sm20_div_rn_f64_full
        .type           $__internal_0_$__cuda_sm20_div_rn_f64_full,@function
        .size           $__internal_0_$__cuda_sm20_div_rn_f64_full,(.L_x_7 - $__internal_0_$__cuda_sm20_div_rn_f64_full)
$__internal_0_$__cuda_sm20_div_rn_f64_full:
[C---:B------:R-:W-:Y:S01]  /*0410*/  FSETP.GEU.AND P0, PT, |R15|.reuse, 1.469367938527859385e-39, PT ;  /* 0x001000000f00780b */ /* 0x040fe20003f0e200 */
[----:B------:R-:W-:Y:S01]  /*0420*/  IMAD.MOV.U32 R22, RZ, RZ, 0x1 ;  /* 0x00000001ff167424 */ /* 0x000fe200078e00ff */
[----:B------:R-:W-:Y:S01]  /*0430*/  LOP3.LUT R12, R15, 0x800fffff, RZ, 0xc0, !PT ;  /* 0x800fffff0f0c7812 */ /* 0x000fe200078ec0ff */
[----:B------:R-:W-:Y:S02]  /*0440*/  IMAD.MOV.U32 R0, RZ, RZ, 0x1ca00000 ;  /* 0x1ca00000ff007424 */ /* 0x000fe400078e00ff */
[----:B------:R-:W-:Y:S01]  /*0450*/  IMAD.MOV.U32 R18, RZ, RZ, R16 ;  /* 0x000000ffff127224 */ /* 0x000fe200078e0010 */
[----:B------:R-:W-:Y:S01]  /*0460*/  LOP3.LUT R13, R12, 0x3ff00000, RZ, 0xfc, !PT ;  /* 0x3ff000000c0d7812 */ /* 0x000fe200078efcff */
[----:B------:R-:W-:-:S06]  /*0470*/  IMAD.MOV.U32 R12, RZ, RZ, R14 ;  /* 0x000000ffff0c7224 */ /* 0x000fcc00078e000e */
[----:B------:R-:W-:-:S06]  /*0480*/  @!P0 DMUL R12, R14, 8.98846567431157953865e+307 ;  /* 0x7fe000000e0c8828 */ /* 0x000fcc0000000000 */
[----:B------:R-:W0:Y:S02]  /*0490*/  MUFU.RCP64H R23, R13 ;  /* 0x0000000d00177308 */ /* 0x000e240000001800 */
[----:B0-----:R-:W-:-:S08]  /*04a0*/  DFMA R2, R22, -R12, 1 ;  /* 0x3ff000001602742b */ /* 0x001fd0000000080c */
[----:B------:R-:W-:-:S08]  /*04b0*/  DFMA R2, R2, R2, R2 ;  /* 0x000000020202722b */ /* 0x000fd00000000002 */
[----:B------:R-:W-:Y:S01]  /*04c0*/  DFMA R22, R22, R2, R22 ;  /* 0x000000021616722b */ /* 0x000fe20000000016 */
[----:B------:R-:W-:Y:S02]  /*04d0*/  LOP3.LUT R3, R15, 0x7ff00000, RZ, 0xc0, !PT ;  /* 0x7ff000000f037812 */ /* 0x000fe400078ec0ff */
[----:B------:R-:W-:-:S04]  /*04e0*/  LOP3.LUT R2, R17, 0x7ff00000, RZ, 0xc0, !PT ;  /* 0x7ff0000011027812 */ /* 0x000fc800078ec0ff */
[----:B------:R-:W-:Y:S01]  /*04f0*/  ISETP.GE.U32.AND P1, PT, R2, R3, PT ;  /* 0x000000030200720c */ /* 0x000fe20003f26070 */
[C---:B------:R-:W-:Y:S01]  /*0500*/  DFMA R20, R22.reuse, -R12, 1 ;  /* 0x3ff000001614742b */ /* 0x040fe2000000080c */
[----:B------:R-:W-:Y:S02]  /*0510*/  IMAD.MOV.U32 R27, RZ, RZ, R2 ;  /* 0x000000ffff1b7224 */ /* 0x000fe400078e0002 */
[----:B------:R-:W-:Y:S02]  /*0520*/  SEL R19, R0, 0x63400000, !P1 ;  /* 0x6340000000137807 */ /* 0x000fe40004800000 */
[----:B------:R-:W-:Y:S02]  /*0530*/  FSETP.GEU.AND P1, PT, |R17|, 1.469367938527859385e-39, PT ;  /* 0x001000001100780b */ /* 0x000fe40003f2e200 */
[----:B------:R-:W-:Y:S01]  /*0540*/  LOP3.LUT R19, R19, 0x800fffff, R17, 0xf8, !PT ;  /* 0x800fffff13137812 */ /* 0x000fe200078ef811 */
[----:B------:R-:W-:-:S10]  /*0550*/  DFMA R20, R22, R20, R22 ;  /* 0x000000141614722b */ /* 0x000fd40000000016 */
[----:B------:R-:W-:Y:S05]  /*0560*/  @P1 BRA `(.L_x_1) ;  /* 0x0000000000201947 */ /* 0x000fea0003800000 */
[----:B------:R-:W-:Y:S01]  /*0570*/  LOP3.LUT R23, R15, 0x7ff00000, RZ, 0xc0, !PT ;  /* 0x7ff000000f177812 */ /* 0x000fe200078ec0ff */
[----:B------:R-:W-:-:S03]  /*0580*/  IMAD.MOV.U32 R22, RZ, RZ, RZ ;  /* 0x000000ffff167224 */ /* 0x000fc600078e00ff */
[----:B------:R-:W-:-:S04]  /*0590*/  ISETP.GE.U32.AND P1, PT, R2, R23, PT ;  /* 0x000000170200720c */ /* 0x000fc80003f26070 */
[----:B------:R-:W-:-:S04]  /*05a0*/  SEL R23, R0, 0x63400000, !P1 ;  /* 0x6340000000177807 */ /* 0x000fc80004800000 */
[----:B------:R-:W-:-:S04]  /*05b0*/  LOP3.LUT R23, R23, 0x80000000, R17, 0xf8, !PT ;  /* 0x8000000017177812 */ /* 0x000fc800078ef811 */
[----:B------:R-:W-:-:S06]  /*05c0*/  LOP3.LUT R23, R23, 0x100000, RZ, 0xfc, !PT ;  /* 0x0010000017177812 */ /* 0x000fcc00078efcff */
[----:B------:R-:W-:-:S10]  /*05d0*/  DFMA R18, R18, 2, -R22 ;  /* 0x400000001212782b */ /* 0x000fd40000000816 */
[----:B------:R-:W-:-:S07]  /*05e0*/  LOP3.LUT R27, R19, 0x7ff00000, RZ, 0xc0, !PT ;  /* 0x7ff00000131b7812 */ /* 0x000fce00078ec0ff */
.L_x_1:
[----:B------:R-:W-:-:S08]  /*05f0*/  DMUL R22, R20, R18 ;  /* 0x0000001214167228 */ /* 0x000fd00000000000 */
[----:B------:R-:W-:-:S08]  /*0600*/  DFMA R24, R22, -R12, R18 ;  /* 0x8000000c1618722b */ /* 0x000fd00000000012 */
[----:B------:R-:W-:Y:S01]  /*0610*/  DFMA R24, R20, R24, R22 ;  /* 0x000000181418722b */ /* 0x000fe20000000016 */
[----:B------:R-:W-:Y:S01]  /*0620*/  IMAD.MOV.U32 R20, RZ, RZ, R3 ;  /* 0x000000ffff147224 */ /* 0x000fe200078e0003 */
[----:B------:R-:W-:Y:S01]  /*0630*/  @!P0 LOP3.LUT R20, R13, 0x7ff00000, RZ, 0xc0, !PT ;  /* 0x7ff000000d148812 */ /* 0x000fe200078ec0ff */
[----:B------:R-:W-:-:S04]  /*0640*/  VIADD R3, R27, 0xffffffff ;  /* 0xffffffff1b037836 */ /* 0x000fc80000000000 */
[----:B------:R-:W-:Y:S01]  /*0650*/  VIADD R21, R20, 0xffffffff ;  /* 0xffffffff14157836 */ /* 0x000fe20000000000 */
[----:B------:R-:W-:-:S04]  /*0660*/  ISETP.GT.U32.AND P0, PT, R3, 0x7feffffe, PT ;  /* 0x7feffffe0300780c */ /* 0x000fc80003f04070 */
[----:B------:R-:W-:-:S13]  /*0670*/  ISETP.GT.U32.OR P0, PT, R21, 0x7feffffe, P0 ;  /* 0x7feffffe1500780c */ /* 0x000fda0000704470 */
[----:B------:R-:W-:Y:S05]  /*0680*/  @P0 BRA `(.L_x_2) ;  /* 0x00000000006c0947 */ /* 0x000fea0003800000 */
[----:B------:R-:W-:Y:S01]  /*0690*/  LOP3.LUT R17, R15, 0x7ff00000, RZ, 0xc0, !PT ;  /* 0x7ff000000f117812 */ /* 0x000fe200078ec0ff */
[----:B------:R-:W-:-:S03]  /*06a0*/  IMAD.MOV.U32 R16, RZ, RZ, RZ ;  /* 0x000000ffff107224 */ /* 0x000fc600078e00ff */
[CC--:B------:R-:W-:Y:S02]  /*06b0*/  VIADDMNMX R3, R2.reuse, -R17.reuse, 0xb9600000, !PT ;  /* 0xb960000002037446 */ /* 0x0c0fe40007800911 */
[----:B------:R-:W-:Y:S02]  /*06c0*/  ISETP.GE.U32.AND P0, PT, R2, R17, PT ;  /* 0x000000110200720c */ /* 0x000fe40003f06070 */
[----:B------:R-:W-:Y:S02]  /*06d0*/  VIMNMX R3, PT, PT, R3, 0x46a00000, PT ;  /* 0x46a0000003037848 */ /* 0x000fe40003fe0100 */
[----:B------:R-:W-:-:S05]  /*06e0*/  SEL R0, R0, 0x63400000, !P0 ;  /* 0x6340000000007807 */ /* 0x000fca0004000000 */
[----:B------:R-:W-:-:S04]  /*06f0*/  IMAD.IADD R0, R3, 0x1, -R0 ;  /* 0x0000000103007824 */ /* 0x000fc800078e0a00 */
[----:B------:R-:W-:-:S06]  /*0700*/  VIADD R17, R0, 0x7fe00000 ;  /* 0x7fe0000000117836 */ /* 0x000fcc0000000000 */
[----:B------:R-:W-:-:S10]  /*0710*/  DMUL R2, R24, R16 ;  /* 0x0000001018027228 */ /* 0x000fd40000000000 */
[----:B------:R-:W-:-:S13]  /*0720*/  FSETP.GTU.AND P0, PT, |R3|, 1.469367938527859385e-39, PT ;  /* 0x001000000300780b */ /* 0x000fda0003f0c200 */
[----:B------:R-:W-:Y:S05]  /*0730*/  @P0 BRA `(.L_x_3) ;  /* 0x0000000000940947 */ /* 0x000fea0003800000 */
[----:B------:R-:W-:Y:S01]  /*0740*/  DFMA R12, R24, -R12, R18 ;  /* 0x8000000c180c722b */ /* 0x000fe20000000012 */
[----:B------:R-:W-:-:S09]  /*0750*/  IMAD.MOV.U32 R16, RZ, RZ, RZ ;  /* 0x000000ffff107224 */ /* 0x000fd200078e00ff */
[C---:B------:R-:W-:Y:S02]  /*0760*/  FSETP.NEU.AND P0, PT, R13.reuse, RZ, PT ;  /* 0x000000ff0d00720b */ /* 0x040fe40003f0d000 */
[----:B------:R-:W-:-:S04]  /*0770*/  LOP3.LUT R15, R13, 0x80000000, R15, 0x48, !PT ;  /* 0x800000000d0f7812 */ /* 0x000fc800078e480f */
[----:B------:R-:W-:-:S07]  /*0780*/  LOP3.LUT R17, R15, R17, RZ, 0xfc, !PT ;  /* 0x000000110f117212 */ /* 0x000fce00078efcff */
[----:B------:R-:W-:Y:S05]  /*0790*/  @!P0 BRA `(.L_x_3) ;  /* 0x00000000007c8947 */ /* 0x000fea0003800000 */
[----:B------:R-:W-:Y:S01]  /*07a0*/  IMAD.MOV R13, RZ, RZ, -R0 ;  /* 0x000000ffff0d7224 */ /* 0x000fe200078e0a00 */
[----:B------:R-:W-:Y:S01]  /*07b0*/  DMUL.RP R16, R24, R16 ;  /* 0x0000001018107228 */ /* 0x000fe20000008000 */
[----:B------:R-:W-:-:S06]  /*07c0*/  IMAD.MOV.U32 R12, RZ, RZ, RZ ;  /* 0x000000ffff0c7224 */ /* 0x000fcc00078e00ff */
[----:B------:R-:W-:-:S03]  /*07d0*/  DFMA R12, R2, -R12, R24 ;  /* 0x8000000c020c722b */ /* 0x000fc60000000018 */
[----:B------:R-:W-:-:S03]  /*07e0*/  LOP3.LUT R15, R17, R15, RZ, 0x3c, !PT ;  /* 0x0000000f110f7212 */ /* 0x000fc600078e3cff */
[----:B------:R-:W-:-:S04]  /*07f0*/  IADD3 R12, PT, PT, -R0, -0x43300000, RZ ;  /* 0xbcd00000000c7810 */ /* 0x000fc80007ffe1ff */
[----:B------:R-:W-:-:S04]  /*0800*/  FSETP.NEU.AND P0, PT, |R13|, R12, PT ;  /* 0x0000000c0d00720b */ /* 0x000fc80003f0d200 */
[----:B------:R-:W-:Y:S02]  /*0810*/  FSEL R2, R16, R2, !P0 ;  /* 0x0000000210027208 */ /* 0x000fe40004000000 */
[----:B------:R-:W-:Y:S01]  /*0820*/  FSEL R3, R15, R3, !P0 ;  /* 0x000000030f037208 */ /* 0x000fe20004000000 */
[----:B------:R-:W-:Y:S06]  /*0830*/  BRA `(.L_x_3) ;  /* 0x0000000000547947 */ /* 0x000fec0003800000 */
.L_x_2:
[----:B------:R-:W-:-:S14]  /*0840*/  DSETP.NAN.AND P0, PT, R16, R16, PT ;  /* 0x000000101000722a */ /* 0x000fdc0003f08000 */
[----:B------:R-:W-:Y:S05]  /*0850*/  @P0 BRA `(.L_x_4) ;  /* 0x0000000000440947 */ /* 0x000fea0003800000 */
[----:B------:R-:W-:-:S14]  /*0860*/  DSETP.NAN.AND P0, PT, R14, R14, PT ;  /* 0x0000000e0e00722a */ /* 0x000fdc0003f08000 */
[----:B------:R-:W-:Y:S05]  /*0870*/  @P0 BRA `(.L_x_5) ;  /* 0x0000000000300947 */ /* 0x000fea0003800000 */
[----:B------:R-:W-:Y:S01]  /*0880*/  ISETP.NE.AND P0, PT, R27, R20, PT ;  /* 0x000000141b00720c */ /* 0x000fe20003f05270 */
[----:B------:R-:W-:Y:S02]  /*0890*/  IMAD.MOV.U32 R2, RZ, RZ, 0x0 ;  /* 0x00000000ff027424 */ /* 0x000fe400078e00ff */
[----:B------:R-:W-:-:S10]  /*08a0*/  IMAD.MOV.U32 R3, RZ, RZ, -0x80000 ;  /* 0xfff80000ff037424 */ /* 0x000fd400078e00ff */
[----:B------:R-:W-:Y:S05]  /*08b0*/  @!P0 BRA `(.L_x_3) ;  /* 0x0000000000348947 */ /* 0x000fea0003800000 */
[----:B------:R-:W-:Y:S02]  /*08c0*/  ISETP.NE.AND P0, PT, R27, 0x7ff00000, PT ;  /* 0x7ff000001b00780c */ /* 0x000fe40003f05270 */
[----:B------:R-:W-:Y:S02]  /*08d0*/  LOP3.LUT R3, R17, 0x80000000, R15, 0x48, !PT ;  /* 0x8000000011037812 */ /* 0x000fe400078e480f */
[----:B------:R-:W-:-:S13]  /*08e0*/  ISETP.EQ.OR P0, PT, R20, RZ, !P0 ;  /* 0x000000ff1400720c */ /* 0x000fda0004702670 */
[----:B------:R-:W-:Y:S01]  /*08f0*/  @P0 LOP3.LUT R0, R3, 0x7ff00000, RZ, 0xfc, !PT ;  /* 0x7ff0000003000812 */ /* 0x000fe200078efcff */
[----:B------:R-:W-:Y:S02]  /*0900*/  @!P0 IMAD.MOV.U32 R2, RZ, RZ, RZ ;  /* 0x000000ffff028224 */ /* 0x000fe400078e00ff */
[----:B------:R-:W-:Y:S02]  /*0910*/  @P0 IMAD.MOV.U32 R2, RZ, RZ, RZ ;  /* 0x000000ffff020224 */ /* 0x000fe400078e00ff */
[----:B------:R-:W-:Y:S01]  /*0920*/  @P0 IMAD.MOV.U32 R3, RZ, RZ, R0 ;  /* 0x000000ffff030224 */ /* 0x000fe200078e0000 */
[----:B------:R-:W-:Y:S06]  /*0930*/  BRA `(.L_x_3) ;  /* 0x0000000000147947 */ /* 0x000fec0003800000 */
.L_x_5:
[----:B------:R-:W-:Y:S01]  /*0940*/  LOP3.LUT R3, R15, 0x80000, RZ, 0xfc, !PT ;  /* 0x000800000f037812 */ /* 0x000fe200078efcff */
[----:B------:R-:W-:Y:S01]  /*0950*/  IMAD.MOV.U32 R2, RZ, RZ, R14 ;  /* 0x000000ffff027224 */ /* 0x000fe200078e000e */
[----:B------:R-:W-:Y:S06]  /*0960*/  BRA `(.L_x_3) ;  /* 0x0000000000087947 */ /* 0x000fec0003800000 */
.L_x_4:
[----:B------:R-:W-:Y:S01]  /*0970*/  LOP3.LUT R3, R17, 0x80000, RZ, 0xfc, !PT ;  /* 0x0008000011037812 */ /* 0x000fe200078efcff */
[----:B------:R-:W-:-:S07]  /*0980*/  IMAD.MOV.U32 R2, RZ, RZ, R16 ;  /* 0x000000ffff027224 */ /* 0x000fce00078e0010 */
.L_x_3:
[----:B------:R-:W-:Y:S02]  /*0990*/  IMAD.MOV.U32 R0, RZ, RZ, R2 ;  /* 0x000000ffff007224 */ /* 0x000fe400078e0002 */
[----:B------:R-:W-:Y:S02]  /*09a0*/  IMAD.MOV.U32 R13, RZ, RZ, R3 ;  /* 0x000000ffff0d7224 */ /* 0x000fe400078e0003 */
[----:B------:R-:W-:Y:S02]  /*09b0*/  IMAD.MOV.U32 R2, RZ, RZ, R4 ;  /* 0x000000ffff027224 */ /* 0x000fe400078e0004 */
[----:B------:R-:W-:-:S04]  /*09c0*/  IMAD.MOV.U32 R3, RZ, RZ, 0x0 ;  /* 0x00000000ff037424 */ /* 0x000fc800078e00ff */
[----:B------:R-:W-:Y:S05]  /*09d0*/  RET.REL.NODEC R2 `(_Z20heat_equation_kernelPdPKdmddd) ;  /* 0xfffffff402887950 */ /* 0x000fea0003c3ffff */
.L_x_6:
[----:B------:R-:W-:-:S00]  /*09e0*/  BRA `(.L_x_6) ;  /* 0xfffffffc00fc7947 */ /* 0x000fc0000383ffff */
[----:B------:R-:W-:-:S00]  /*09f0*/  NOP ;  /* 0x0000000000007918 */ /* 0x000fc00000000000 */
        /* <DEDUP_REMOVED lines=8> */
.L_x_7:


//--------------------- .nv.shared.reserved.0     --------------------------
	.section	.nv.shared.reserved.0,"aw",@nobits
	.weak		__nv_reservedSMEM_offset_0_alias
	.size		__nv_reservedSMEM_offset_0_alias, 0, 64
	.other		__nv_reservedSMEM_offset_0_alias,@"STO_CUDA_RESERVED_SHARED STV_DEFAULT"
__nv_reservedSMEM_offset_0_alias:
	.zero		0
	.zero		64


//--------------------- .nv.constant0._Z20heat_equation_kernelPdPKdmddd --------------------------
	.section	.nv.constant0._Z20heat_equation_kernelPdPKdmddd,"a",@progbits
	.sectionflags	@""
	.align	4
.nv.constant0._Z20heat_equation_kernelPdPKdmddd:
	.zero		944


//--------------------- SYMBOLS --------------------------

	.type		.nv.reservedSmem.offset0,@object
	.size		.nv.reservedSmem.offset0,0x4
